	.headerflags	@"EF_CUDA_TEXMODE_UNIFIED EF_CUDA_64BIT_ADDRESS EF_CUDA_SM86 EF_CUDA_VIRTUAL_SM(EF_CUDA_SM86)"
	.elftype	@"ET_EXEC"


//--------------------- .nv.info                  --------------------------
	.section	.nv.info,"",@"SHT_CUDA_INFO"
	.align	4


	//----- nvinfo : EIATTR_REGCOUNT
	.align		4
        /*0000*/ 	.byte	0x04, 0x2f
        /*0002*/ 	.short	(.L_5 - .L_4)
	.align		4
.L_4:
        /*0004*/ 	.word	index@(triton_red_fused_add_embedding_mean_mul_pow_rsqrt_0)
        /*0008*/ 	.word	0x00000018


	//----- nvinfo : EIATTR_FRAME_SIZE
	.align		4
.L_5:
        /*000c*/ 	.byte	0x04, 0x11
        /*000e*/ 	.short	(.L_7 - .L_6)
	.align		4
.L_6:
        /*0010*/ 	.word	index@(triton_red_fused_add_embedding_mean_mul_pow_rsqrt_0)
        /*0014*/ 	.word	0x00000000


	//----- nvinfo : EIATTR_MIN_STACK_SIZE
	.align		4
.L_7:
        /*0018*/ 	.byte	0x04, 0x12
        /*001a*/ 	.short	(.L_9 - .L_8)
	.align		4
.L_8:
        /*001c*/ 	.word	index@(triton_red_fused_add_embedding_mean_mul_pow_rsqrt_0)
        /*0020*/ 	.word	0x00000000
.L_9:


//--------------------- .nv.info.triton_red_fused_add_embedding_mean_mul_pow_rsqrt_0 --------------------------
	.section	.nv.info.triton_red_fused_add_embedding_mean_mul_pow_rsqrt_0,"",@"SHT_CUDA_INFO"
	.sectionflags	@""
	.align	4


	//----- nvinfo : EIATTR_CUDA_API_VERSION
	.align		4
        /*0000*/ 	.byte	0x04, 0x37
        /*0002*/ 	.short	(.L_11 - .L_10)
.L_10:
        /*0004*/ 	.word	0x00000080


	//----- nvinfo : EIATTR_SW2861232_WAR
	.align		4
.L_11:
        /*0008*/ 	.byte	0x01, 0x35
	.zero		2


	//----- nvinfo : EIATTR_PARAM_CBANK
	.align		4
        /*000c*/ 	.byte	0x04, 0x0a
        /*000e*/ 	.short	(.L_13 - .L_12)
	.align		4
.L_12:
        /*0010*/ 	.word	index@(.nv.constant0.triton_red_fused_add_embedding_mean_mul_pow_rsqrt_0)
        /*0014*/ 	.short	0x0160
        /*0016*/ 	.short	0x0030


	//----- nvinfo : EIATTR_CBANK_PARAM_SIZE
	.align		4
.L_13:
        /*0018*/ 	.byte	0x03, 0x19
        /*001a*/ 	.short	0x0030


	//----- nvinfo : EIATTR_KPARAM_INFO
	.align		4
        /*001c*/ 	.byte	0x04, 0x17
        /*001e*/ 	.short	(.L_15 - .L_14)
.L_14:
        /*0020*/ 	.word	0x00000000
        /*0024*/ 	.short	0x0006
        /*0026*/ 	.short	0x0028
        /*0028*/ 	.byte	0x00, 0xf4, 0x21, 0x00


	//----- nvinfo : EIATTR_KPARAM_INFO
	.align		4
.L_15:
        /*002c*/ 	.byte	0x04, 0x17
        /*002e*/ 	.short	(.L_17 - .L_16)
.L_16:
        /*0030*/ 	.word	0x00000000
        /*0034*/ 	.short	0x0005
        /*0036*/ 	.short	0x0024
        /*0038*/ 	.byte	0x00, 0xf0, 0x11, 0x00


	//----- nvinfo : EIATTR_KPARAM_INFO
	.align		4
.L_17:
        /*003c*/ 	.byte	0x04, 0x17
        /*003e*/ 	.short	(.L_19 - .L_18)
.L_18:
        /*0040*/ 	.word	0x00000000
        /*0044*/ 	.short	0x0004
        /*0046*/ 	.short	0x0020
        /*0048*/ 	.byte	0x00, 0xf0, 0x11, 0x00


	//----- nvinfo : EIATTR_KPARAM_INFO
	.align		4
.L_19:
        /*004c*/ 	.byte	0x04, 0x17
        /*004e*/ 	.short	(.L_21 - .L_20)
.L_20:
        /*0050*/ 	.word	0x00000000
        /*0054*/ 	.short	0x0003
        /*0056*/ 	.short	0x0018
        /*0058*/ 	.byte	0x00, 0xf4, 0x21, 0x00


	//----- nvinfo : EIATTR_KPARAM_INFO
	.align		4
.L_21:
        /*005c*/ 	.byte	0x04, 0x17
        /*005e*/ 	.short	(.L_23 - .L_22)
.L_22:
        /*0060*/ 	.word	0x00000000
        /*0064*/ 	.short	0x0002
        /*0066*/ 	.short	0x0010
        /*0068*/ 	.byte	0x00, 0xf4, 0x21, 0x00


	//----- nvinfo : EIATTR_KPARAM_INFO
	.align		4
.L_23:
        /*006c*/ 	.byte	0x04, 0x17
        /*006e*/ 	.short	(.L_25 - .L_24)
.L_24:
        /*0070*/ 	.word	0x00000000
        /*0074*/ 	.short	0x0001
        /*0076*/ 	.short	0x0008
        /*0078*/ 	.byte	0x00, 0xf4, 0x21, 0x00


	//----- nvinfo : EIATTR_KPARAM_INFO
	.align		4
.L_25:
        /*007c*/ 	.byte	0x04, 0x17
        /*007e*/ 	.short	(.L_27 - .L_26)
.L_26:
        /*0080*/ 	.word	0x00000000
        /*0084*/ 	.short	0x0000
        /*0086*/ 	.short	0x0000
        /*0088*/ 	.byte	0x00, 0xf4, 0x21, 0x00


	//----- nvinfo : EIATTR_MAXREG_COUNT
	.align		4
.L_27:
        /*008c*/ 	.byte	0x03, 0x1b
        /*008e*/ 	.short	0x00ff


	//----- nvinfo : EIATTR_EXTERNS
	.align		4
        /*0090*/ 	.byte	0x04, 0x0f
        /*0092*/ 	.short	(.L_29 - .L_28)


	//   ....[0]....
	.align		4
.L_28:
        /*0094*/ 	.word	index@(__assertfail)


	//----- nvinfo : EIATTR_COOP_GROUP_MASK_REGIDS
	.align		4
.L_29:
        /*0098*/ 	.byte	0x04, 0x29
        /*009a*/ 	.short	(.L_31 - .L_30)


	//   ....[0]....
.L_30:
        /*009c*/ 	.word	0xffffffff


	//   ....[1]....
        /*00a0*/ 	.word	0xffffffff


	//   ....[2]....
        /*00a4*/ 	.word	0xffffffff


	//   ....[3]....
        /*00a8*/ 	.word	0xffffffff


	//   ....[4]....
        /*00ac*/ 	.word	0xffffffff


	//   ....[5]....
        /*00b0*/ 	.word	0xffffffff


	//   ....[6]....
        /*00b4*/ 	.word	0xffffffff


	//----- nvinfo : EIATTR_COOP_GROUP_INSTR_OFFSETS
	.align		4
.L_31:
        /*00b8*/ 	.byte	0x04, 0x28
        /*00ba*/ 	.short	(.L_33 - .L_32)


	//   ....[0]....
.L_32:
        /*00bc*/ 	.word	0x00000560


	//   ....[1]....
        /*00c0*/ 	.word	0x00000590


	//   ....[2]....
        /*00c4*/ 	.word	0x000005c0


	//   ....[3]....
        /*00c8*/ 	.word	0x000005e0


	//   ....[4]....
        /*00cc*/ 	.word	0x00000600


	//   ....[5]....
        /*00d0*/ 	.word	0x00000670


	//   ....[6]....
        /*00d4*/ 	.word	0x00000690


	//----- nvinfo : EIATTR_SYSCALL_OFFSETS
	.align		4
.L_33:
        /*00d8*/ 	.byte	0x04, 0x46
        /*00da*/ 	.short	(.L_35 - .L_34)


	//   ....[0]....
.L_34:
        /*00dc*/ 	.word	0x000002c0


	//----- nvinfo : EIATTR_EXIT_INSTR_OFFSETS
	.align		4
.L_35:
        /*00e0*/ 	.byte	0x04, 0x1c
        /*00e2*/ 	.short	(.L_37 - .L_36)


	//   ....[0]....
.L_36:
        /*00e4*/ 	.word	0x00000800


	//   ....[1]....
        /*00e8*/ 	.word	0x00000830


	//----- nvinfo : EIATTR_REQNTID
	.align		4
.L_37:
        /*00ec*/ 	.byte	0x04, 0x10
        /*00ee*/ 	.short	(.L_39 - .L_38)
.L_38:
        /*00f0*/ 	.word	0x00000080
        /*00f4*/ 	.word	0x00000001
        /*00f8*/ 	.word	0x00000001


	//----- nvinfo : EIATTR_CRS_STACK_SIZE
	.align		4
.L_39:
        /*00fc*/ 	.byte	0x04, 0x1e
        /*00fe*/ 	.short	(.L_41 - .L_40)
.L_40:
        /*0100*/ 	.word	0x00000000
.L_41:


//--------------------- .nv.callgraph             --------------------------
	.section	.nv.callgraph,"",@"SHT_CUDA_CALLGRAPH"
	.align	4
	.sectionentsize	8
	.align		4
        /*0000*/ 	.word	0x00000000
	.align		4
        /*0004*/ 	.word	0xffffffff
	.align		4
        /*0008*/ 	.word	index@(triton_red_fused_add_embedding_mean_mul_pow_rsqrt_0)
	.align		4
        /*000c*/ 	.word	index@(__assertfail)
	.align		4
        /*0010*/ 	.word	0x00000000
	.align		4
        /*0014*/ 	.word	0xfffffffe
	.align		4
        /*0018*/ 	.word	0x00000000
	.align		4
        /*001c*/ 	.word	0xfffffffd
	.align		4
        /*0020*/ 	.word	0x00000000
	.align		4
        /*0024*/ 	.word	0xfffffffc


//--------------------- .nv.rel.action            --------------------------
	.section	.nv.rel.action,"",@"SHT_CUDA_RELOCINFO"
	.align	8
	.sectionentsize	8
        /*0000*/ 	.byte	0x73, 0x00, 0x00, 0x00, 0x00, 0x00, 0x00, 0x00, 0x00, 0x00, 0x00, 0x11, 0x25, 0x00, 0x05, 0x36


//--------------------- .nv.constant4             --------------------------
	.section	.nv.constant4,"a",@progbits
	.align	8
	.align		8
.nv.constant4:
        /*0000*/ 	.dword	__assertfail
	.align		8
        /*0008*/ 	.dword	assertFunc_0
	.align		8
        /*0010*/ 	.dword	assertFile_0
	.align		8
        /*0018*/ 	.dword	assertMessage_0
	.align		8
        /*0020*/ 	.dword	_$_str


//--------------------- .nv.constant0.triton_red_fused_add_embedding_mean_mul_pow_rsqrt_0 --------------------------
	.section	.nv.constant0.triton_red_fused_add_embedding_mean_mul_pow_rsqrt_0,"a",@progbits
	.sectionflags	@""
	.align	4
.nv.constant0.triton_red_fused_add_embedding_mean_mul_pow_rsqrt_0:
	.zero		400


//--------------------- .text.triton_red_fused_add_embedding_mean_mul_pow_rsqrt_0 --------------------------
	.section	.text.triton_red_fused_add_embedding_mean_mul_pow_rsqrt_0,"ax",@progbits
	.sectionflags	@"SHF_BARRIERS=1"
	.sectioninfo	@"SHI_REGISTERS=24"
	.align	128
        .global         triton_red_fused_add_embedding_mean_mul_pow_rsqrt_0
        .type           triton_red_fused_add_embedding_mean_mul_pow_rsqrt_0,@function
        .size           triton_red_fused_add_embedding_mean_mul_pow_rsqrt_0,(.L_x_2 - triton_red_fused_add_embedding_mean_mul_pow_rsqrt_0)
        .other          triton_red_fused_add_embedding_mean_mul_pow_rsqrt_0,@"STO_CUDA_ENTRY STV_DEFAULT"
triton_red_fused_add_embedding_mean_mul_pow_rsqrt_0:
.text.triton_red_fused_add_embedding_mean_mul_pow_rsqrt_0:
[----:B------:R-:W-:Y:S02]  /*0000*/  IMAD.MOV.U32 R1, RZ, RZ, c[0x0][0x28] ;  /* 0x00000a00ff017624 */ /* 0x000fe400078e00ff */
[----:B------:R-:W0:Y:S01]  /*0010*/  S2R R18, SR_CTAID.X ;  /* 0x0000000000127919 */ /* 0x000e220000002500 */
[----:B------:R-:W-:Y:S01]  /*0020*/  IMAD.MOV.U32 R3, RZ, RZ, 0x8 ;  /* 0x00000008ff037424 */ /* 0x000fe200078e00ff */
[----:B------:R-:W-:Y:S01]  /*0030*/  CS2R R4, SRZ ;  /* 0x0000000000047805 */ /* 0x000fe2000001ff00 */
[C---:B0-----:R-:W-:Y:S02]  /*0040*/  ISETP.GE.U32.AND P0, PT, R18.reuse, 0x510, PT ;  /* 0x000005101200780c */ /* 0x041fe40003f06070 */
[----:B------:R-:W-:-:S11]  /*0050*/  IMAD.WIDE.U32 R2, R18, R3, c[0x0][0x160] ;  /* 0x0000580012027625 */ /* 0x000fd600078e0003 */
[----:B------:R-:W-:Y:S01]  /*0060*/  @!P0 IMAD.MOV.U32 R8, RZ, RZ, 0x0 ;  /* 0x00000000ff088424 */ /* 0x000fe200078e00ff */
[----:B------:R-:W-:-:S03]  /*0070*/  @!P0 MOV R9, 0x14f00000 ;  /* 0x14f0000000098802 */ /* 0x000fc60000000f00 */
[----:B------:R-:W0:Y:S08]  /*0080*/  @!P0 R2UR UR4, R8 ;  /* 0x00000000080483c2 */ /* 0x000e3000000e0000 */
[----:B------:R-:W0:Y:S02]  /*0090*/  @!P0 R2UR UR5, R9 ;  /* 0x00000000090583c2 */ /* 0x000e2400000e0000 */
[----:B0-----:R-:W2:Y:S01]  /*00a0*/  @!P0 LDG.E.EL.64 R4, desc[UR4][R2.64] ;  /* 0x0000000402048981 */ /* 0x001ea2200c2e1b00 */
[----:B------:R-:W-:Y:S01]  /*00b0*/  @!P0 MOV R6, 0x0 ;  /* 0x0000000000068802 */ /* 0x000fe20000000f00 */
[----:B------:R-:W-:Y:S01]  /*00c0*/  @!P0 IMAD.MOV.U32 R7, RZ, RZ, 0x14f00000 ;  /* 0x14f00000ff078424 */ /* 0x000fe200078e00ff */
[----:B------:R-:W-:-:S03]  /*00d0*/  CS2R R16, SRZ ;  /* 0x0000000000107805 */ /* 0x000fc6000001ff00 */
[----:B------:R-:W0:Y:S08]  /*00e0*/  @!P0 R2UR UR4, R6 ;  /* 0x00000000060483c2 */ /* 0x000e3000000e0000 */
[----:B------:R-:W0:Y:S02]  /*00f0*/  @!P0 R2UR UR5, R7 ;  /* 0x00000000070583c2 */ /* 0x000e2400000e0000 */
[----:B0-----:R0:W5:Y:S01]  /*0100*/  @!P0 LDG.E.EL.64 R16, desc[UR4][R2.64] ;  /* 0x0000000402108981 */ /* 0x001162200c2e1b00 */
[----:B--2---:R-:W-:-:S02]  /*0110*/  IADD3 R11, P1, R4, 0x7d80, RZ ;  /* 0x00007d80040b7810 */ /* 0x004fc40007f3e0ff */
[----:B------:R-:W-:Y:S02]  /*0120*/  ISETP.GE.AND P0, PT, R5, RZ, PT ;  /* 0x000000ff0500720c */ /* 0x000fe40003f06270 */
[-C--:B------:R-:W-:Y:S02]  /*0130*/  IADD3.X R9, RZ, R5.reuse, RZ, P1, !PT ;  /* 0x00000005ff097210 */ /* 0x080fe40000ffe4ff */
[----:B------:R-:W-:Y:S02]  /*0140*/  SEL R0, R11, R4, !P0 ;  /* 0x000000040b007207 */ /* 0x000fe40004000000 */
[----:B------:R-:W-:Y:S02]  /*0150*/  SEL R4, R9, R5, !P0 ;  /* 0x0000000509047207 */ /* 0x000fe40004000000 */
[----:B------:R-:W-:-:S04]  /*0160*/  ISETP.GE.U32.AND P0, PT, R0, 0x7d80, PT ;  /* 0x00007d800000780c */ /* 0x000fc80003f06070 */
[----:B------:R-:W-:-:S04]  /*0170*/  ISETP.GE.U32.AND.EX P0, PT, R4, RZ, PT, P0 ;  /* 0x000000ff0400720c */ /* 0x000fc80003f06100 */
[----:B------:R-:W-:-:S13]  /*0180*/  ISETP.GT.U32.OR P0, PT, R18, 0x50f, !P0 ;  /* 0x0000050f1200780c */ /* 0x000fda0004704470 */
[----:B------:R-:W-:Y:S05]  /*0190*/  @P0 BRA `(.L_x_0) ;  /* 0x0000013000000947 */ /* 0x000fea0003800000 */
[----:B0-----:R-:W-:Y:S01]  /*01a0*/  MOV R2, 0x0 ;  /* 0x0000000000027802 */ /* 0x001fe20000000f00 */
[----:B------:R-:W-:Y:S01]  /*01b0*/  IMAD.MOV.U32 R4, RZ, RZ, c[0x4][0x18] ;  /* 0x01000600ff047624 */ /* 0x000fe200078e00ff */
[----:B------:R-:W-:Y:S01]  /*01c0*/  MOV R5, c[0x4][0x1c] ;  /* 0x0100070000057a02 */ /* 0x000fe20000000f00 */
[----:B------:R-:W-:Y:S01]  /*01d0*/  IMAD.MOV.U32 R6, RZ, RZ, c[0x4][0x10] ;  /* 0x01000400ff067624 */ /* 0x000fe200078e00ff */
[----:B------:R-:W-:Y:S01]  /*01e0*/  MOV R7, c[0x4][0x14] ;  /* 0x0100050000077a02 */ /* 0x000fe20000000f00 */
[----:B------:R-:W-:Y:S01]  /*01f0*/  IMAD.MOV.U32 R8, RZ, RZ, 0x29 ;  /* 0x00000029ff087424 */ /* 0x000fe200078e00ff */
[----:B------:R-:W0:Y:S01]  /*0200*/  LDC.64 R2, c[0x4][R2] ;  /* 0x0100000002027b82 */ /* 0x000e220000000a00 */
[----:B------:R-:W-:Y:S01]  /*0210*/  MOV R10, c[0x4][0x8] ;  /* 0x01000200000a7a02 */ /* 0x000fe20000000f00 */
[----:B------:R-:W-:Y:S01]  /*0220*/  IMAD.MOV.U32 R11, RZ, RZ, c[0x4][0xc] ;  /* 0x01000300ff0b7624 */ /* 0x000fe200078e00ff */
[----:B------:R-:W-:Y:S01]  /*0230*/  MOV R12, 0x1 ;  /* 0x00000001000c7802 */ /* 0x000fe20000000f00 */
[----:B------:R-:W-:-:S04]  /*0240*/  IMAD.MOV.U32 R13, RZ, RZ, RZ ;  /* 0x000000ffff0d7224 */ /* 0x000fc800078e00ff */
[----:B------:R-:W-:Y:S01]  /*0250*/  LEPC R14 ;  /* 0x00000000000e734e */ /* 0x000fe20000000000 */
[----:B------:R-:W-:-:S02]  /*0260*/  MOV R9, 0x2d0 ;  /* 0x000002d000097802 */ /* 0x000fc40000000f00 */
[----:B------:R-:W-:Y:S02]  /*0270*/  MOV R20, 0x250 ;  /* 0x0000025000147802 */ /* 0x000fe40000000f00 */
[----:B------:R-:W-:Y:S02]  /*0280*/  MOV R21, 0x0 ;  /* 0x0000000000157802 */ /* 0x000fe40000000f00 */
[----:B------:R-:W-:Y:S02]  /*0290*/  MOV R0, 0x0 ;  /* 0x0000000000007802 */ /* 0x000fe40000000f00 */
[----:B------:R-:W-:-:S04]  /*02a0*/  IADD3 R20, P0, P1, -R20, R9, R14 ;  /* 0x0000000914147210 */ /* 0x000fc8000791e10e */
[----:B------:R-:W-:-:S04]  /*02b0*/  IADD3.X R21, ~R0, R21, R15, P0, P1 ;  /* 0x0000001500157210 */ /* 0x000fc800007e250f */
[----:B0----5:R-:W-:Y:S05]  /*02c0*/  CALL.ABS.NOINC R2 ;  /* 0x0000000002007343 */ /* 0x021fea0003c00000 */
.L_x_0:
[----:B0-----:R-:W0:Y:S04]  /*02d0*/  S2R R0, SR_TID.X ;  /* 0x0000000000007919 */ /* 0x001e280000002100 */
[----:B------:R-:W-:Y:S01]  /*02e0*/  BAR.SYNC.DEFER_BLOCKING 0x0 ;  /* 0x0000000000007b1d */ /* 0x000fe20000010000 */
[----:B-----5:R-:W-:Y:S01]  /*02f0*/  IADD3 R3, P3, R16, 0x7d80, RZ ;  /* 0x00007d8010037810 */ /* 0x020fe20007f7e0ff */
[----:B------:R-:W-:Y:S01]  /*0300*/  CS2R R6, SRZ ;  /* 0x0000000000067805 */ /* 0x000fe2000001ff00 */
[----:B------:R-:W-:-:S03]  /*0310*/  ISETP.GE.AND P2, PT, R17, RZ, PT ;  /* 0x000000ff1100720c */ /* 0x000fc60003f46270 */
[----:B------:R-:W-:Y:S01]  /*0320*/  IMAD.X R5, RZ, RZ, R17, P3 ;  /* 0x000000ffff057224 */ /* 0x000fe200018e0611 */
[----:B------:R-:W-:Y:S02]  /*0330*/  SEL R2, R3, R16, !P2 ;  /* 0x0000001003027207 */ /* 0x000fe40005000000 */
[----:B------:R-:W-:Y:S02]  /*0340*/  MOV R3, 0x600 ;  /* 0x0000060000037802 */ /* 0x000fe40000000f00 */
[----:B------:R-:W-:-:S03]  /*0350*/  SEL R16, R5, R17, !P2 ;  /* 0x0000001105107207 */ /* 0x000fc60005000000 */
[----:B------:R-:W-:-:S04]  /*0360*/  IMAD.WIDE.U32 R2, R2, R3, c[0x0][0x168] ;  /* 0x00005a0002027625 */ /* 0x000fc800078e0003 */
[----:B------:R-:W-:Y:S01]  /*0370*/  IMAD R5, R16, 0x600, RZ ;  /* 0x0000060010057824 */ /* 0x000fe200078e02ff */
[----:B0-----:R-:W-:-:S03]  /*0380*/  SHF.L.U32 R9, R0, 0x2, RZ ;  /* 0x0000000200097819 */ /* 0x001fc600000006ff */
[----:B------:R-:W-:Y:S01]  /*0390*/  IMAD.IADD R3, R3, 0x1, R5 ;  /* 0x0000000103037824 */ /* 0x000fe200078e0205 */
[----:B------:R-:W-:Y:S01]  /*03a0*/  LOP3.LUT R9, R9, 0x1fc, RZ, 0xc0, !PT ;  /* 0x000001fc09097812 */ /* 0x000fe200078ec0ff */
[----:B------:R-:W-:-:S03]  /*03b0*/  CS2R R4, SRZ ;  /* 0x0000000000047805 */ /* 0x000fc6000001ff00 */
[C---:B------:R-:W-:Y:S01]  /*03c0*/  ISETP.GE.U32.AND P1, PT, R9.reuse, 0x180, PT ;  /* 0x000001800900780c */ /* 0x040fe20003f26070 */
[----:B------:R-:W-:-:S03]  /*03d0*/  IMAD.WIDE.U32 R2, R9, 0x4, R2 ;  /* 0x0000000409027825 */ /* 0x000fc600078e0002 */
[----:B------:R-:W-:-:S13]  /*03e0*/  ISETP.LT.U32.AND P0, PT, R18, 0x510, !P1 ;  /* 0x000005101200780c */ /* 0x000fda0004f01070 */
[----:B------:R-:W-:Y:S01]  /*03f0*/  @P0 MOV R10, 0x0 ;  /* 0x00000000000a0802 */ /* 0x000fe20000000f00 */
[----:B------:R-:W-:-:S03]  /*0400*/  @P0 IMAD.MOV.U32 R11, RZ, RZ, 0x14f00000 ;  /* 0x14f00000ff0b0424 */ /* 0x000fc600078e00ff */
[----:B------:R-:W0:Y:S08]  /*0410*/  @P0 R2UR UR4, R10 ;  /* 0x000000000a0403c2 */ /* 0x000e3000000e0000 */
[----:B------:R-:W0:Y:S02]  /*0420*/  @P0 R2UR UR5, R11 ;  /* 0x000000000b0503c2 */ /* 0x000e2400000e0000 */
[----:B0-----:R-:W2:Y:S01]  /*0430*/  @P0 LDG.E.EL.128 R4, desc[UR4][R2.64] ;  /* 0x0000000402040981 */ /* 0x001ea2200c2e1d00 */
[C---:B------:R-:W-:Y:S01]  /*0440*/  LOP3.LUT P2, RZ, R0.reuse, 0x1f, RZ, 0xc0, !PT ;  /* 0x0000001f00ff7812 */ /* 0x040fe2000784c0ff */
[----:B------:R-:W-:Y:S01]  /*0450*/  @!P1 IMAD.MOV.U32 R17, RZ, RZ, 0x14f00000 ;  /* 0x14f00000ff119424 */ /* 0x000fe200078e00ff */
[----:B------:R-:W-:Y:S01]  /*0460*/  ISETP.GE.U32.AND P3, PT, R0, 0x4, PT ;  /* 0x000000040000780c */ /* 0x000fe20003f66070 */
[----:B------:R-:W-:Y:S01]  /*0470*/  @P0 IMAD.MOV.U32 R15, RZ, RZ, 0x12f00000 ;  /* 0x12f00000ff0f0424 */ /* 0x000fe200078e00ff */
[----:B------:R-:W-:Y:S01]  /*0480*/  @!P1 MOV R16, 0x0 ;  /* 0x0000000000109802 */ /* 0x000fe20000000f00 */
[----:B------:R-:W0:Y:S01]  /*0490*/  @!P1 R2UR UR5, R17 ;  /* 0x00000000110593c2 */ /* 0x000e2200000e0000 */
[----:B------:R-:W-:Y:S01]  /*04a0*/  MOV R20, 0x4 ;  /* 0x0000000400147802 */ /* 0x000fe20000000f00 */
[----:B------:R-:W-:Y:S01]  /*04b0*/  CS2R R12, SRZ ;  /* 0x00000000000c7805 */ /* 0x000fe2000001ff00 */
[----:B------:R-:W-:-:S05]  /*04c0*/  @P0 MOV R14, 0x0 ;  /* 0x00000000000e0802 */ /* 0x000fca0000000f00 */
[----:B------:R-:W0:Y:S08]  /*04d0*/  @!P1 R2UR UR4, R16 ;  /* 0x00000000100493c2 */ /* 0x000e3000000e0000 */
[----:B------:R1:W3:Y:S08]  /*04e0*/  @P0 R2UR UR6, R14 ;  /* 0x000000000e0603c2 */ /* 0x0002f000000e0000 */
[----:B------:R1:W3:Y:S02]  /*04f0*/  @P0 R2UR UR7, R15 ;  /* 0x000000000f0703c2 */ /* 0x0002e400000e0000 */
[----:B-1----:R-:W-:Y:S01]  /*0500*/  CS2R R14, SRZ ;  /* 0x00000000000e7805 */ /* 0x002fe2000001ff00 */
[----:B--2---:R-:W-:-:S04]  /*0510*/  FMUL R5, R5, R5 ;  /* 0x0000000505057220 */ /* 0x004fc80000400000 */
[----:B------:R-:W-:-:S04]  /*0520*/  FFMA R5, R4, R4, R5 ;  /* 0x0000000404057223 */ /* 0x000fc80000000005 */
[----:B------:R-:W-:-:S04]  /*0530*/  FFMA R6, R6, R6, R5 ;  /* 0x0000000606067223 */ /* 0x000fc80000000005 */
[----:B------:R-:W-:-:S05]  /*0540*/  FFMA R6, R7, R7, R6 ;  /* 0x0000000707067223 */ /* 0x000fca0000000006 */
[----:B------:R-:W-:-:S05]  /*0550*/  FSEL R6, R6, RZ, P0 ;  /* 0x000000ff06067208 */ /* 0x000fca0000000000 */
[----:B------:R-:W1:Y:S02]  /*0560*/  SHFL.BFLY PT, R5, R6, 0x10, 0x1f ;  /* 0x0e001f0006057f89 */ /* 0x000e6400000e0000 */
[----:B-1----:R-:W-:Y:S01]  /*0570*/  FADD R5, R6, R5 ;  /* 0x0000000506057221 */ /* 0x002fe20000000000 */
[----:B------:R-:W-:-:S04]  /*0580*/  SHF.R.U32.HI R6, RZ, 0x3, R0 ;  /* 0x00000003ff067819 */ /* 0x000fc80000011600 */
[----:B------:R-:W1:Y:S01]  /*0590*/  SHFL.BFLY PT, R4, R5, 0x8, 0x1f ;  /* 0x0d001f0005047f89 */ /* 0x000e6200000e0000 */
[----:B------:R-:W-:Y:S01]  /*05a0*/  LOP3.LUT R6, R6, 0xc, RZ, 0xc0, !PT ;  /* 0x0000000c06067812 */ /* 0x000fe200078ec0ff */
[----:B-1----:R-:W-:-:S05]  /*05b0*/  FADD R4, R5, R4 ;  /* 0x0000000405047221 */ /* 0x002fca0000000000 */
[----:B------:R-:W1:Y:S02]  /*05c0*/  SHFL.BFLY PT, R7, R4, 0x4, 0x1f ;  /* 0x0c801f0004077f89 */ /* 0x000e6400000e0000 */
[----:B-1----:R-:W-:-:S05]  /*05d0*/  FADD R7, R4, R7 ;  /* 0x0000000704077221 */ /* 0x002fca0000000000 */
[----:B------:R-:W1:Y:S02]  /*05e0*/  SHFL.BFLY PT, R10, R7, 0x2, 0x1f ;  /* 0x0c401f00070a7f89 */ /* 0x000e6400000e0000 */
[----:B-1----:R-:W-:-:S05]  /*05f0*/  FADD R10, R7, R10 ;  /* 0x0000000a070a7221 */ /* 0x002fca0000000000 */
[----:B------:R-:W1:Y:S02]  /*0600*/  SHFL.BFLY PT, R11, R10, 0x1, 0x1f ;  /* 0x0c201f000a0b7f89 */ /* 0x000e6400000e0000 */
[----:B-1----:R-:W-:-:S05]  /*0610*/  FADD R11, R10, R11 ;  /* 0x0000000b0a0b7221 */ /* 0x002fca0000000000 */
[----:B------:R1:W-:Y:S04]  /*0620*/  @!P2 STS [R6], R11 ;  /* 0x0000000b0600a388 */ /* 0x0003e80000000800 */
[----:B------:R-:W-:Y:S01]  /*0630*/  BAR.SYNC.DEFER_BLOCKING 0x0 ;  /* 0x0000000000007b1d */ /* 0x000fe20000010000 */
[----:B------:R-:W-:Y:S01]  /*0640*/  ISETP.NE.AND P2, PT, R0, RZ, PT ;  /* 0x000000ff0000720c */ /* 0x000fe20003f45270 */
[----:B-1----:R-:W-:-:S04]  /*0650*/  IMAD.WIDE.U32 R10, R9, R20, c[0x0][0x170] ;  /* 0x00005c00090a7625 */ /* 0x002fc800078e0014 */
[----:B------:R-:W1:Y:S04]  /*0660*/  @!P3 LDS R8, [R0.X4] ;  /* 0x000000000008b984 */ /* 0x000e680000004800 */
[----:B-1----:R-:W1:Y:S02]  /*0670*/  SHFL.BFLY PT, R5, R8, 0x2, 0x1f ;  /* 0x0c401f0008057f89 */ /* 0x002e6400000e0000 */
[----:B-1----:R-:W-:-:S05]  /*0680*/  FADD R7, R8, R5 ;  /* 0x0000000508077221 */ /* 0x002fca0000000000 */
[----:B------:R-:W1:Y:S02]  /*0690*/  SHFL.BFLY PT, R4, R7, 0x1, 0x1f ;  /* 0x0c201f0007047f89 */ /* 0x000e6400000e0000 */
[----:B-1----:R-:W-:Y:S02]  /*06a0*/  FADD R19, R7, R4 ;  /* 0x0000000407137221 */ /* 0x002fe40000000000 */
[----:B------:R-:W-:Y:S01]  /*06b0*/  CS2R R4, SRZ ;  /* 0x0000000000047805 */ /* 0x000fe2000001ff00 */
[----:B------:R-:W-:Y:S02]  /*06c0*/  CS2R R6, SRZ ;  /* 0x0000000000067805 */ /* 0x000fe4000001ff00 */
[----:B------:R-:W-:Y:S04]  /*06d0*/  @!P2 STS [R0.X4], R19 ;  /* 0x000000130000a388 */ /* 0x000fe80000004800 */
[----:B------:R-:W-:Y:S06]  /*06e0*/  BAR.SYNC.DEFER_BLOCKING 0x0 ;  /* 0x0000000000007b1d */ /* 0x000fec0000010000 */
[----:B0-----:R0:W2:Y:S04]  /*06f0*/  @!P1 LDG.E.EL.128 R4, desc[UR4][R10.64] ;  /* 0x000000040a049981 */ /* 0x0010a8200c2e1d00 */
[----:B------:R-:W1:Y:S04]  /*0700*/  LDS R0, [RZ] ;  /* 0x00000000ff007984 */ /* 0x000e680000000800 */
[----:B------:R-:W-:Y:S06]  /*0710*/  BAR.SYNC.DEFER_BLOCKING 0x0 ;  /* 0x0000000000007b1d */ /* 0x000fec0000010000 */
[----:B---3--:R3:W4:Y:S01]  /*0720*/  @P0 LDG.E.EF.128 R12, desc[UR6][R2.64] ;  /* 0x00000006020c0981 */ /* 0x008722200c0e1d00 */
[----:B------:R-:W-:Y:S01]  /*0730*/  MOV R17, 0x3b2aaaab ;  /* 0x3b2aaaab00117802 */ /* 0x000fe20000000f00 */
[----:B------:R-:W-:-:S04]  /*0740*/  IMAD R18, R18, 0x180, R9 ;  /* 0x0000018012127824 */ /* 0x000fc800078e0209 */
[----:B---3--:R-:W-:Y:S01]  /*0750*/  IMAD.WIDE R2, R18, R20, c[0x0][0x178] ;  /* 0x00005e0012027625 */ /* 0x008fe200078e0214 */
[----:B-1----:R-:W-:-:S06]  /*0760*/  FFMA R0, R0, R17, 9.9999999747524270788e-07 ;  /* 0x358637bd00007423 */ /* 0x002fcc0000000011 */
[----:B------:R-:W4:Y:S02]  /*0770*/  MUFU.RSQ R0, R0 ;  /* 0x0000000000007308 */ /* 0x000f240000001400 */
[C---:B----4-:R-:W-:Y:S01]  /*0780*/  FMUL R8, R0.reuse, R13 ;  /* 0x0000000d00087220 */ /* 0x050fe20000400000 */
[C---:B------:R-:W-:Y:S01]  /*0790*/  FMUL R9, R0.reuse, R12 ;  /* 0x0000000c00097220 */ /* 0x040fe20000400000 */
[C---:B------:R-:W-:Y:S01]  /*07a0*/  FMUL R13, R0.reuse, R14 ;  /* 0x0000000e000d7220 */ /* 0x040fe20000400000 */
[----:B0-----:R-:W-:Y:S01]  /*07b0*/  FMUL R10, R0, R15 ;  /* 0x0000000f000a7220 */ /* 0x001fe20000400000 */
[----:B--2---:R-:W-:Y:S01]  /*07c0*/  FMUL R5, R8, R5 ;  /* 0x0000000508057220 */ /* 0x004fe20000400000 */
[----:B------:R-:W-:Y:S01]  /*07d0*/  FMUL R4, R9, R4 ;  /* 0x0000000409047220 */ /* 0x000fe20000400000 */
[----:B------:R-:W-:Y:S01]  /*07e0*/  FMUL R6, R13, R6 ;  /* 0x000000060d067220 */ /* 0x000fe20000400000 */
[----:B------:R-:W-:Y:S01]  /*07f0*/  FMUL R7, R10, R7 ;  /* 0x000000070a077220 */ /* 0x000fe20000400000 */
[----:B------:R-:W-:Y:S06]  /*0800*/  @!P0 EXIT ;  /* 0x000000000000894d */ /* 0x000fec0003800000 */
[----:B------:R-:W-:Y:S02]  /*0810*/  ULDC.64 UR4, c[0x0][0x118] ;  /* 0x0000460000047ab9 */ /* 0x000fe40000000a00 */
[----:B------:R-:W-:Y:S01]  /*0820*/  STG.E.128 [R2.64], R4 ;  /* 0x0000000402007986 */ /* 0x000fe2000c101d04 */
[----:B------:R-:W-:Y:S05]  /*0830*/  EXIT ;  /* 0x000000000000794d */ /* 0x000fea0003800000 */
.L_x_1:
[----:B------:R-:W-:-:S00]  /*0840*/  BRA `(.L_x_1) ;  /* 0xfffffff000007947 */ /* 0x000fc0000383ffff */
[----:B------:R-:W-:-:S00]  /*0850*/  NOP ;  /* 0x0000000000007918 */ /* 0x000fc00000000000 */
        /* <DEDUP_REMOVED lines=10> */
.L_x_2:


//--------------------- .nv.global.init           --------------------------
	.section	.nv.global.init,"aw",@progbits
.nv.global.init:
	.type		assertFunc_0,@object
	.size		assertFunc_0,(_$_str - assertFunc_0)
assertFunc_0:
        /*0000*/ 	.byte	0x75, 0x6e, 0x6b, 0x6e, 0x6f, 0x77, 0x6e, 0x00
	.type		_$_str,@object
	.size		_$_str,(assertMessage_0 - _$_str)
_$_str:
        /*0008*/ 	.byte	0x5f, 0x5f, 0x43, 0x55, 0x44, 0x41, 0x5f, 0x46, 0x54, 0x5a, 0x00
	.type		assertMessage_0,@object
	.size		assertMessage_0,(assertFile_0 - assertMessage_0)
assertMessage_0:
        /*0013*/ 	.byte	0x69, 0x6e, 0x64, 0x65, 0x78, 0x20, 0x6f, 0x75, 0x74, 0x20, 0x6f, 0x66, 0x20, 0x62, 0x6f, 0x75
        /*0023*/ 	.byte	0x6e, 0x64, 0x73, 0x3a, 0x20, 0x30, 0x20, 0x3c, 0x3d, 0x20, 0x74, 0x6d, 0x70, 0x34, 0x20, 0x3c
        /*0033*/ 	.byte	0x20, 0x33, 0x32, 0x31, 0x32, 0x38, 0x00
	.type		assertFile_0,@object
	.size		assertFile_0,(.L_1 - assertFile_0)
assertFile_0:
        /* <DEDUP_REMOVED lines=8> */
.L_1:


//--------------------- .nv.shared.triton_red_fused_add_embedding_mean_mul_pow_rsqrt_0 --------------------------
	.section	.nv.shared.triton_red_fused_add_embedding_mean_mul_pow_rsqrt_0,"aw",@nobits
	.sectionflags	@""
	.align	16


//--------------------- SYMBOLS --------------------------

	.type		__assertfail,@function
